//
// Generated by NVIDIA NVVM Compiler
// Compiler built on Thu Jul 18 02:37:37 2013 (1374107857)
// Cuda compilation tools, release 5.5, V5.5.0
//

.version 3.2
.target sm_20
.address_size 64

	.file	1 "/home/mykola/go/src/github.com/mumax/3/cuda/copypadmul.cu", 1420623694, 775

.visible .entry copypadmul(
	.param .u64 copypadmul_param_0,
	.param .u32 copypadmul_param_1,
	.param .u32 copypadmul_param_2,
	.param .u32 copypadmul_param_3,
	.param .u64 copypadmul_param_4,
	.param .u64 copypadmul_param_5,
	.param .u32 copypadmul_param_6,
	.param .u32 copypadmul_param_7,
	.param .u32 copypadmul_param_8,
	.param .u64 copypadmul_param_9,
	.param .u64 copypadmul_param_10
)
{
	.reg .pred 	%p<7>;
	.reg .s32 	%r<22>;
	.reg .f32 	%f<9>;
	.reg .s64 	%rd<22>;


	ld.param.u64 	%rd8, [copypadmul_param_0];
	ld.param.u32 	%r4, [copypadmul_param_1];
	ld.param.u32 	%r5, [copypadmul_param_2];
	ld.param.u64 	%rd9, [copypadmul_param_4];
	ld.param.u64 	%rd7, [copypadmul_param_5];
	ld.param.u32 	%r6, [copypadmul_param_6];
	ld.param.u32 	%r7, [copypadmul_param_7];
	ld.param.u32 	%r8, [copypadmul_param_8];
	ld.param.u64 	%rd10, [copypadmul_param_9];
	ld.param.u64 	%rd11, [copypadmul_param_10];
	cvta.to.global.u64 	%rd1, %rd8;
	cvta.to.global.u64 	%rd2, %rd9;
	cvta.to.global.u64 	%rd3, %rd7;
	cvta.to.global.u64 	%rd4, %rd10;
	cvta.to.global.u64 	%rd5, %rd11;
	.loc 1 11 1
	mov.u32 	%r9, %ntid.x;
	mov.u32 	%r10, %ctaid.x;
	mov.u32 	%r11, %tid.x;
	mad.lo.s32 	%r1, %r9, %r10, %r11;
	.loc 1 12 1
	mov.u32 	%r12, %ntid.y;
	mov.u32 	%r13, %ctaid.y;
	mov.u32 	%r14, %tid.y;
	mad.lo.s32 	%r2, %r12, %r13, %r14;
	.loc 1 13 1
	mov.u32 	%r15, %ntid.z;
	mov.u32 	%r16, %ctaid.z;
	mov.u32 	%r17, %tid.z;
	mad.lo.s32 	%r3, %r15, %r16, %r17;
	.loc 1 15 1
	setp.lt.s32	%p1, %r1, %r6;
	setp.lt.s32	%p2, %r2, %r7;
	and.pred  	%p3, %p1, %p2;
	.loc 1 15 1
	setp.lt.s32	%p4, %r3, %r8;
	and.pred  	%p5, %p3, %p4;
	.loc 1 15 1
	@!%p5 bra 	BB0_5;
	bra.uni 	BB0_1;

BB0_1:
	.loc 1 16 1
	mad.lo.s32 	%r18, %r3, %r7, %r2;
	mad.lo.s32 	%r19, %r18, %r6, %r1;
	.loc 1 17 1
	cvt.s64.s32	%rd6, %r19;
	add.s64 	%rd12, %rd5, %rd6;
	ld.global.u8 	%rd13, [%rd12];
	shl.b64 	%rd14, %rd13, 2;
	add.s64 	%rd15, %rd4, %rd14;
	ld.global.f32 	%f1, [%rd15];
	.loc 1 18 1
	setp.ne.s64	%p6, %rd7, 0;
	@%p6 bra 	BB0_3;

	mov.f32 	%f8, 0f3F800000;
	bra.uni 	BB0_4;

BB0_3:
	.loc 1 18 1
	shl.b64 	%rd16, %rd6, 2;
	add.s64 	%rd17, %rd3, %rd16;
	ld.global.f32 	%f8, [%rd17];

BB0_4:
	.loc 1 19 1
	shl.b64 	%rd18, %rd6, 2;
	add.s64 	%rd19, %rd2, %rd18;
	ld.global.f32 	%f5, [%rd19];
	mul.f32 	%f6, %f1, %f8;
	mul.f32 	%f7, %f6, %f5;
	mad.lo.s32 	%r20, %r3, %r5, %r2;
	mad.lo.s32 	%r21, %r20, %r4, %r1;
	mul.wide.s32 	%rd20, %r21, 4;
	add.s64 	%rd21, %rd1, %rd20;
	st.global.f32 	[%rd21], %f7;

BB0_5:
	.loc 1 21 2
	ret;
}




// ===== COMPILED SASS (sm_100) =====

	.target	sm_100

	.elftype	@"ET_EXEC"


//--------------------- .note.nv.tkinfo           --------------------------
	.section	.note.nv.tkinfo,"",@"SHT_NOTE"
	.sectionflags	@"SHF_NOTE_NV_TKINFO"
	.tkinfo
        /*0018*/ 	.word	0x00000002
        /*0030*/ 	.string	""
        /*0030*/ 	.string	"ptxas"
        /*0030*/ 	.string	"Cuda compilation tools, release 13.0, V13.0.88"
        /*0030*/ 	.string	"Build cuda_13.0.r13.0/compiler.36424714_0"
        /*0030*/ 	.string	"-arch sm_100 "



//--------------------- .note.nv.cuinfo           --------------------------
	.section	.note.nv.cuinfo,"",@"SHT_NOTE"
	.sectionflags	@"SHF_NOTE_NV_CUINFO"
        /*0018*/ 	.short	0x0002
        /*001a*/ 	.short	0x0014
        /*001c*/ 	.short	0x0082
	.zero		2


//--------------------- .nv.info                  --------------------------
	.section	.nv.info,"",@"SHT_CUDA_INFO"
	.align	4


	//----- nvinfo : EIATTR_REGCOUNT
	.align		4
        /*0000*/ 	.byte	0x04, 0x2f
        /*0002*/ 	.short	(.L_1 - .L_0)
	.align		4
.L_0:
        /*0004*/ 	.word	index@(copypadmul)
        /*0008*/ 	.word	0x00000010


	//----- nvinfo : EIATTR_FRAME_SIZE
	.align		4
.L_1:
        /*000c*/ 	.byte	0x04, 0x11
        /*000e*/ 	.short	(.L_3 - .L_2)
	.align		4
.L_2:
        /*0010*/ 	.word	index@(copypadmul)
        /*0014*/ 	.word	0x00000000


	//----- nvinfo : EIATTR_MIN_STACK_SIZE
	.align		4
.L_3:
        /*0018*/ 	.byte	0x04, 0x12
        /*001a*/ 	.short	(.L_5 - .L_4)
	.align		4
.L_4:
        /*001c*/ 	.word	index@(copypadmul)
        /*0020*/ 	.word	0x00000000
.L_5:


//--------------------- .nv.compat                --------------------------
	.section	.nv.compat,"",@"SHT_CUDA_COMPAT_INFO"
	.align	4
        /*0000*/ 	.byte	0x02, 0x09, 0x00, 0x00, 0x02, 0x02, 0x01, 0x00, 0x02, 0x05, 0x05, 0x00, 0x03, 0x07, 0x01, 0x01
        /*0010*/ 	.byte	0x02, 0x03, 0x00, 0x00, 0x02, 0x06, 0x01, 0x00, 0x04, 0x0b, 0x08, 0x00, 0x09, 0x00, 0x00, 0x00
        /*0020*/ 	.byte	0x00, 0x00, 0x00, 0x00


//--------------------- .nv.info.copypadmul       --------------------------
	.section	.nv.info.copypadmul,"",@"SHT_CUDA_INFO"
	.sectionflags	@""
	.align	4


	//----- nvinfo : EIATTR_CUDA_API_VERSION
	.align		4
        /*0000*/ 	.byte	0x04, 0x37
        /*0002*/ 	.short	(.L_7 - .L_6)
.L_6:
        /*0004*/ 	.word	0x00000082


	//----- nvinfo : EIATTR_KPARAM_INFO
	.align		4
.L_7:
        /*0008*/ 	.byte	0x04, 0x17
        /*000a*/ 	.short	(.L_9 - .L_8)
.L_8:
        /*000c*/ 	.word	0x00000000
        /*0010*/ 	.short	0x000a
        /*0012*/ 	.short	0x0040
        /*0014*/ 	.byte	0x00, 0xf0, 0x21, 0x00


	//----- nvinfo : EIATTR_KPARAM_INFO
	.align		4
.L_9:
        /*0018*/ 	.byte	0x04, 0x17
        /*001a*/ 	.short	(.L_11 - .L_10)
.L_10:
        /*001c*/ 	.word	0x00000000
        /*0020*/ 	.short	0x0009
        /*0022*/ 	.short	0x0038
        /*0024*/ 	.byte	0x00, 0xf0, 0x21, 0x00


	//----- nvinfo : EIATTR_KPARAM_INFO
	.align		4
.L_11:
        /*0028*/ 	.byte	0x04, 0x17
        /*002a*/ 	.short	(.L_13 - .L_12)
.L_12:
        /*002c*/ 	.word	0x00000000
        /*0030*/ 	.short	0x0008
        /*0032*/ 	.short	0x0030
        /*0034*/ 	.byte	0x00, 0xf0, 0x11, 0x00


	//----- nvinfo : EIATTR_KPARAM_INFO
	.align		4
.L_13:
        /*0038*/ 	.byte	0x04, 0x17
        /*003a*/ 	.short	(.L_15 - .L_14)
.L_14:
        /*003c*/ 	.word	0x00000000
        /*0040*/ 	.short	0x0007
        /*0042*/ 	.short	0x002c
        /*0044*/ 	.byte	0x00, 0xf0, 0x11, 0x00


	//----- nvinfo : EIATTR_KPARAM_INFO
	.align		4
.L_15:
        /*0048*/ 	.byte	0x04, 0x17
        /*004a*/ 	.short	(.L_17 - .L_16)
.L_16:
        /*004c*/ 	.word	0x00000000
        /*0050*/ 	.short	0x0006
        /*0052*/ 	.short	0x0028
        /*0054*/ 	.byte	0x00, 0xf0, 0x11, 0x00


	//----- nvinfo : EIATTR_KPARAM_INFO
	.align		4
.L_17:
        /*0058*/ 	.byte	0x04, 0x17
        /*005a*/ 	.short	(.L_19 - .L_18)
.L_18:
        /*005c*/ 	.word	0x00000000
        /*0060*/ 	.short	0x0005
        /*0062*/ 	.short	0x0020
        /*0064*/ 	.byte	0x00, 0xf0, 0x21, 0x00


	//----- nvinfo : EIATTR_KPARAM_INFO
	.align		4
.L_19:
        /*0068*/ 	.byte	0x04, 0x17
        /*006a*/ 	.short	(.L_21 - .L_20)
.L_20:
        /*006c*/ 	.word	0x00000000
        /*0070*/ 	.short	0x0004
        /*0072*/ 	.short	0x0018
        /*0074*/ 	.byte	0x00, 0xf0, 0x21, 0x00


	//----- nvinfo : EIATTR_KPARAM_INFO
	.align		4
.L_21:
        /*0078*/ 	.byte	0x04, 0x17
        /*007a*/ 	.short	(.L_23 - .L_22)
.L_22:
        /*007c*/ 	.word	0x00000000
        /*0080*/ 	.short	0x0003
        /*0082*/ 	.short	0x0010
        /*0084*/ 	.byte	0x00, 0xf0, 0x11, 0x00


	//----- nvinfo : EIATTR_KPARAM_INFO
	.align		4
.L_23:
        /*0088*/ 	.byte	0x04, 0x17
        /*008a*/ 	.short	(.L_25 - .L_24)
.L_24:
        /*008c*/ 	.word	0x00000000
        /*0090*/ 	.short	0x0002
        /*0092*/ 	.short	0x000c
        /*0094*/ 	.byte	0x00, 0xf0, 0x11, 0x00


	//----- nvinfo : EIATTR_KPARAM_INFO
	.align		4
.L_25:
        /*0098*/ 	.byte	0x04, 0x17
        /*009a*/ 	.short	(.L_27 - .L_26)
.L_26:
        /*009c*/ 	.word	0x00000000
        /*00a0*/ 	.short	0x0001
        /*00a2*/ 	.short	0x0008
        /*00a4*/ 	.byte	0x00, 0xf0, 0x11, 0x00


	//----- nvinfo : EIATTR_KPARAM_INFO
	.align		4
.L_27:
        /*00a8*/ 	.byte	0x04, 0x17
        /*00aa*/ 	.short	(.L_29 - .L_28)
.L_28:
        /*00ac*/ 	.word	0x00000000
        /*00b0*/ 	.short	0x0000
        /*00b2*/ 	.short	0x0000
        /*00b4*/ 	.byte	0x00, 0xf0, 0x21, 0x00


	//----- nvinfo : EIATTR_SPARSE_MMA_MASK
	.align		4
.L_29:
        /*00b8*/ 	.byte	0x03, 0x50
        /*00ba*/ 	.short	0x0000


	//----- nvinfo : EIATTR_MAXREG_COUNT
	.align		4
        /*00bc*/ 	.byte	0x03, 0x1b
        /*00be*/ 	.short	0x00ff


	//----- nvinfo : EIATTR_MERCURY_ISA_VERSION
	.align		4
        /*00c0*/ 	.byte	0x03, 0x5f
        /*00c2*/ 	.short	0x0101


	//----- nvinfo : EIATTR_VRC_CTA_INIT_COUNT
	.align		4
        /*00c4*/ 	.byte	0x02, 0x4a
	.zero		1
	.zero		1


	//----- nvinfo : EIATTR_EXIT_INSTR_OFFSETS
	.align		4
        /*00c8*/ 	.byte	0x04, 0x1c
        /*00ca*/ 	.short	(.L_31 - .L_30)


	//   ....[0]....
.L_30:
        /*00cc*/ 	.word	0x00000120


	//   ....[1]....
        /*00d0*/ 	.word	0x00000320


	//----- nvinfo : EIATTR_CBANK_PARAM_SIZE
	.align		4
.L_31:
        /*00d4*/ 	.byte	0x03, 0x19
        /*00d6*/ 	.short	0x0048


	//----- nvinfo : EIATTR_PARAM_CBANK
	.align		4
        /*00d8*/ 	.byte	0x04, 0x0a
        /*00da*/ 	.short	(.L_33 - .L_32)
	.align		4
.L_32:
        /*00dc*/ 	.word	index@(.nv.constant0.copypadmul)
        /*00e0*/ 	.short	0x0380
        /*00e2*/ 	.short	0x0048


	//----- nvinfo : EIATTR_SW_WAR
	.align		4
.L_33:
        /*00e4*/ 	.byte	0x04, 0x36
        /*00e6*/ 	.short	(.L_35 - .L_34)
.L_34:
        /*00e8*/ 	.word	0x00000008
.L_35:


//--------------------- .nv.callgraph             --------------------------
	.section	.nv.callgraph,"",@"SHT_CUDA_CALLGRAPH"
	.align	4
	.sectionentsize	8
	.align		4
        /*0000*/ 	.word	0x00000000
	.align		4
        /*0004*/ 	.word	0xffffffff
	.align		4
        /*0008*/ 	.word	0x00000000
	.align		4
        /*000c*/ 	.word	0xfffffffe
	.align		4
        /*0010*/ 	.word	0x00000000
	.align		4
        /*0014*/ 	.word	0xfffffffd
	.align		4
        /*0018*/ 	.word	0x00000000
	.align		4
        /*001c*/ 	.word	0xfffffffc


//--------------------- .text.copypadmul          --------------------------
	.section	.text.copypadmul,"ax",@progbits
	.align	128
        .global         copypadmul
        .type           copypadmul,@function
        .size           copypadmul,(.L_x_1 - copypadmul)
        .other          copypadmul,@"STO_CUDA_ENTRY STV_DEFAULT"
copypadmul:
.text.copypadmul:
[----:B------:R-:W-:Y:S01]  /*0000*/  LDC R1, c[0x0][0x37c] ;  /* 0x0000df00ff017b82 */ /* 0x000fe20000000800 */
[----:B------:R-:W0:Y:S01]  /*0010*/  S2R R10, SR_CTAID.Y ;  /* 0x00000000000a7919 */ /* 0x000e220000002600 */
[----:B------:R-:W1:Y:S01]  /*0020*/  LDCU UR4, c[0x0][0x360] ;  /* 0x00006c00ff0477ac */ /* 0x000e620008000800 */
[----:B------:R-:W0:Y:S01]  /*0030*/  S2R R5, SR_TID.Y ;  /* 0x0000000000057919 */ /* 0x000e220000002200 */
[----:B------:R-:W0:Y:S01]  /*0040*/  LDCU UR5, c[0x0][0x364] ;  /* 0x00006c80ff0577ac */ /* 0x000e220008000800 */
[----:B------:R-:W1:Y:S01]  /*0050*/  S2R R0, SR_CTAID.X ;  /* 0x0000000000007919 */ /* 0x000e620000002500 */
[----:B------:R-:W2:Y:S01]  /*0060*/  LDCU.64 UR8, c[0x0][0x3a8] ;  /* 0x00007500ff0877ac */ /* 0x000ea20008000a00 */
[----:B------:R-:W1:Y:S01]  /*0070*/  S2R R3, SR_TID.X ;  /* 0x0000000000037919 */ /* 0x000e620000002100 */
[----:B------:R-:W3:Y:S01]  /*0080*/  LDCU UR6, c[0x0][0x368] ;  /* 0x00006d00ff0677ac */ /* 0x000ee20008000800 */
[----:B------:R-:W3:Y:S01]  /*0090*/  S2R R11, SR_CTAID.Z ;  /* 0x00000000000b7919 */ /* 0x000ee20000002700 */
[----:B------:R-:W4:Y:S01]  /*00a0*/  LDCU UR7, c[0x0][0x3b0] ;  /* 0x00007600ff0777ac */ /* 0x000f220008000800 */
[----:B------:R-:W3:Y:S01]  /*00b0*/  S2R R2, SR_TID.Z ;  /* 0x0000000000027919 */ /* 0x000ee20000002300 */
[----:B0-----:R-:W-:-:S05]  /*00c0*/  IMAD R10, R10, UR5, R5 ;  /* 0x000000050a0a7c24 */ /* 0x001fca000f8e0205 */
[----:B--2---:R-:W-:Y:S01]  /*00d0*/  ISETP.GE.AND P0, PT, R10, UR9, PT ;  /* 0x000000090a007c0c */ /* 0x004fe2000bf06270 */
[----:B-1----:R-:W-:-:S05]  /*00e0*/  IMAD R0, R0, UR4, R3 ;  /* 0x0000000400007c24 */ /* 0x002fca000f8e0203 */
[----:B------:R-:W-:Y:S01]  /*00f0*/  ISETP.LT.AND P0, PT, R0, UR8, !P0 ;  /* 0x0000000800007c0c */ /* 0x000fe2000c701270 */
[----:B---3--:R-:W-:-:S05]  /*0100*/  IMAD R11, R11, UR6, R2 ;  /* 0x000000060b0b7c24 */ /* 0x008fca000f8e0202 */
[----:B----4-:R-:W-:-:S13]  /*0110*/  ISETP.LT.AND P0, PT, R11, UR7, P0 ;  /* 0x000000070b007c0c */ /* 0x010fda0008701270 */
[----:B------:R-:W-:Y:S05]  /*0120*/  @!P0 EXIT ;  /* 0x000000000000894d */ /* 0x000fea0003800000 */
[----:B------:R-:W0:Y:S01]  /*0130*/  LDCU.64 UR6, c[0x0][0x3c0] ;  /* 0x00007800ff0677ac */ /* 0x000e220008000a00 */
[----:B------:R-:W-:Y:S01]  /*0140*/  IMAD R3, R11, UR9, R10 ;  /* 0x000000090b037c24 */ /* 0x000fe2000f8e020a */
[----:B------:R-:W1:Y:S03]  /*0150*/  LDCU.64 UR4, c[0x0][0x358] ;  /* 0x00006b00ff0477ac */ /* 0x000e660008000a00 */
[----:B------:R-:W-:Y:S01]  /*0160*/  IMAD R9, R3, UR8, R0 ;  /* 0x0000000803097c24 */ /* 0x000fe2000f8e0200 */
[----:B------:R-:W2:Y:S04]  /*0170*/  LDCU.64 UR10, c[0x0][0x3a0] ;  /* 0x00007400ff0a77ac */ /* 0x000ea80008000a00 */
[----:B------:R-:W-:Y:S01]  /*0180*/  SHF.R.S32.HI R12, RZ, 0x1f, R9 ;  /* 0x0000001fff0c7819 */ /* 0x000fe20000011409 */
[----:B------:R-:W3:Y:S01]  /*0190*/  LDCU.64 UR12, c[0x0][0x398] ;  /* 0x00007300ff0c77ac */ /* 0x000ee20008000a00 */
[----:B0-----:R-:W-:-:S04]  /*01a0*/  IADD3 R2, P0, PT, R9, UR6, RZ ;  /* 0x0000000609027c10 */ /* 0x001fc8000ff1e0ff */
[----:B------:R-:W-:Y:S01]  /*01b0*/  IADD3.X R3, PT, PT, R12, UR7, RZ, P0, !PT ;  /* 0x000000070c037c10 */ /* 0x000fe200087fe4ff */
[----:B------:R-:W0:Y:S04]  /*01c0*/  LDCU.64 UR6, c[0x0][0x3b8] ;  /* 0x00007700ff0677ac */ /* 0x000e280008000a00 */
[----:B-1----:R-:W0:Y:S01]  /*01d0*/  LDG.E.U8 R2, desc[UR4][R2.64] ;  /* 0x0000000402027981 */ /* 0x002e22000c1e1100 */
[----:B--2---:R-:W-:Y:S02]  /*01e0*/  ISETP.NE.U32.AND P0, PT, RZ, UR10, PT ;  /* 0x0000000aff007c0c */ /* 0x004fe4000bf05070 */
[----:B---3--:R-:W-:Y:S02]  /*01f0*/  LEA R8, P3, R9, UR12, 0x2 ;  /* 0x0000000c09087c11 */ /* 0x008fe4000f8610ff */
[----:B------:R-:W-:-:S13]  /*0200*/  ISETP.NE.AND.EX P0, PT, RZ, UR11, PT, P0 ;  /* 0x0000000bff007c0c */ /* 0x000fda000bf05300 */
[----:B------:R-:W-:Y:S01]  /*0210*/  @P0 LEA R6, P2, R9, UR10, 0x2 ;  /* 0x0000000a09060c11 */ /* 0x000fe2000f8410ff */
[----:B------:R-:W-:-:S03]  /*0220*/  @!P0 IMAD.MOV.U32 R13, RZ, RZ, 0x3f800000 ;  /* 0x3f800000ff0d8424 */ /* 0x000fc600078e00ff */
[C-C-:B------:R-:W-:Y:S02]  /*0230*/  @P0 LEA.HI.X R7, R9.reuse, UR11, R12.reuse, 0x2, P2 ;  /* 0x0000000b09070c11 */ /* 0x140fe400090f140c */
[----:B------:R-:W-:-:S03]  /*0240*/  LEA.HI.X R9, R9, UR13, R12, 0x2, P3 ;  /* 0x0000000d09097c11 */ /* 0x000fc600098f140c */
[----:B------:R-:W2:Y:S04]  /*0250*/  @P0 LDG.E R13, desc[UR4][R6.64] ;  /* 0x00000004060d0981 */ /* 0x000ea8000c1e1900 */
[----:B------:R-:W3:Y:S01]  /*0260*/  LDG.E R8, desc[UR4][R8.64] ;  /* 0x0000000408087981 */ /* 0x000ee2000c1e1900 */
[----:B0-----:R-:W-:Y:S02]  /*0270*/  LEA R4, P1, R2, UR6, 0x2 ;  /* 0x0000000602047c11 */ /* 0x001fe4000f8210ff */
[----:B------:R-:W0:Y:S03]  /*0280*/  LDC.64 R2, c[0x0][0x380] ;  /* 0x0000e000ff027b82 */ /* 0x000e260000000a00 */
[----:B------:R-:W-:Y:S01]  /*0290*/  IMAD.X R5, RZ, RZ, UR7, P1 ;  /* 0x00000007ff057e24 */ /* 0x000fe200088e06ff */
[----:B------:R-:W1:Y:S04]  /*02a0*/  LDCU.64 UR6, c[0x0][0x388] ;  /* 0x00007100ff0677ac */ /* 0x000e680008000a00 */
[----:B------:R-:W2:Y:S01]  /*02b0*/  LDG.E R4, desc[UR4][R4.64] ;  /* 0x0000000404047981 */ /* 0x000ea2000c1e1900 */
[----:B-1----:R-:W-:-:S04]  /*02c0*/  IMAD R11, R11, UR7, R10 ;  /* 0x000000070b0b7c24 */ /* 0x002fc8000f8e020a */
[----:B------:R-:W-:-:S04]  /*02d0*/  IMAD R11, R11, UR6, R0 ;  /* 0x000000060b0b7c24 */ /* 0x000fc8000f8e0200 */
[----:B0-----:R-:W-:-:S04]  /*02e0*/  IMAD.WIDE R2, R11, 0x4, R2 ;  /* 0x000000040b027825 */ /* 0x001fc800078e0202 */
[----:B--2---:R-:W-:-:S04]  /*02f0*/  FMUL R13, R4, R13 ;  /* 0x0000000d040d7220 */ /* 0x004fc80000400000 */
[----:B---3--:R-:W-:-:S05]  /*0300*/  FMUL R13, R8, R13 ;  /* 0x0000000d080d7220 */ /* 0x008fca0000400000 */
[----:B------:R-:W-:Y:S01]  /*0310*/  STG.E desc[UR4][R2.64], R13 ;  /* 0x0000000d02007986 */ /* 0x000fe2000c101904 */
[----:B------:R-:W-:Y:S05]  /*0320*/  EXIT ;  /* 0x000000000000794d */ /* 0x000fea0003800000 */
.L_x_0:
[----:B------:R-:W-:-:S00]  /*0330*/  BRA `(.L_x_0) ;  /* 0xfffffffc00fc7947 */ /* 0x000fc0000383ffff */
[----:B------:R-:W-:-:S00]  /*0340*/  NOP ;  /* 0x0000000000007918 */ /* 0x000fc00000000000 */
        /* <DEDUP_REMOVED lines=11> */
.L_x_1:


//--------------------- .nv.shared.reserved.0     --------------------------
	.section	.nv.shared.reserved.0,"aw",@nobits
	.weak		__nv_reservedSMEM_offset_0_alias
	.size		__nv_reservedSMEM_offset_0_alias, 0, 64
	.other		__nv_reservedSMEM_offset_0_alias,@"STO_CUDA_RESERVED_SHARED STV_DEFAULT"
__nv_reservedSMEM_offset_0_alias:
	.zero		0
	.zero		64


//--------------------- .nv.constant0.copypadmul  --------------------------
	.section	.nv.constant0.copypadmul,"a",@progbits
	.sectionflags	@""
	.align	4
.nv.constant0.copypadmul:
	.zero		968


//--------------------- SYMBOLS --------------------------

	.type		.nv.reservedSmem.offset0,@object
	.size		.nv.reservedSmem.offset0,0x4
